//
// Generated by NVIDIA NVVM Compiler
//
// Compiler Build ID: CL-36424714
// Cuda compilation tools, release 13.0, V13.0.88
// Based on NVVM 20.0.0
//

.version 9.0
.target sm_100
.address_size 64

	// .globl	default_function_kernel

.visible .entry default_function_kernel(
	.param .u64 .ptr .align 1 default_function_kernel_param_0,
	.param .u64 .ptr .align 1 default_function_kernel_param_1
)
.maxntid 24
{
	.reg .pred 	%p<4>;
	.reg .b32 	%r<32>;
	.reg .b32 	%f<2>;
	.reg .b64 	%rd<9>;

	ld.param.u64 	%rd1, [default_function_kernel_param_0];
	ld.param.u64 	%rd2, [default_function_kernel_param_1];
	cvta.to.global.u64 	%rd3, %rd1;
	cvta.to.global.u64 	%rd4, %rd2;
	mov.u32 	%r1, %ctaid.x;
	mov.u32 	%r2, %tid.x;
	shr.u32 	%r3, %r2, 3;
	mad.lo.s32 	%r4, %r1, 3, %r3;
	mul.hi.u32 	%r5, %r4, -858993459;
	shr.u32 	%r6, %r5, 4;
	mul.lo.s32 	%r7, %r6, 20;
	sub.s32 	%r8, %r4, %r7;
	setp.gt.u32 	%p1, %r8, 9;
	selp.b32 	%r9, 4560, 0, %p1;
	shr.u32 	%r10, %r2, 2;
	mad.lo.s32 	%r11, %r1, 6, %r10;
	mul.hi.u32 	%r12, %r11, -858993459;
	shr.u32 	%r13, %r12, 3;
	mul.lo.s32 	%r14, %r13, 10;
	sub.s32 	%r15, %r11, %r14;
	setp.gt.u32 	%p2, %r15, 4;
	selp.b32 	%r16, 2280, 0, %p2;
	shr.u32 	%r17, %r5, 3;
	mul.lo.s32 	%r18, %r17, 10;
	sub.s32 	%r19, %r4, %r18;
	setp.gt.u32 	%p3, %r19, 4;
	selp.b32 	%r20, 20, 0, %p3;
	shl.b32 	%r21, %r1, 2;
	add.s32 	%r22, %r21, %r2;
	mul.hi.u32 	%r23, %r22, 1717986919;
	shr.u32 	%r24, %r23, 3;
	mul.lo.s32 	%r25, %r24, 20;
	sub.s32 	%r26, %r22, %r25;
	mad.lo.s32 	%r27, %r6, 40, %r26;
	add.s32 	%r28, %r27, %r16;
	add.s32 	%r29, %r28, %r9;
	add.s32 	%r30, %r29, %r20;
	mul.wide.u32 	%rd5, %r30, 4;
	add.s64 	%rd6, %rd4, %rd5;
	ld.global.nc.f32 	%f1, [%rd6];
	mad.lo.s32 	%r31, %r1, 20, %r22;
	mul.wide.u32 	%rd7, %r31, 4;
	add.s64 	%rd8, %rd3, %rd7;
	st.global.f32 	[%rd8], %f1;
	ret;

}


// ===== COMPILED SASS (sm_100) =====

	.target	sm_100

	.elftype	@"ET_EXEC"


//--------------------- .note.nv.tkinfo           --------------------------
	.section	.note.nv.tkinfo,"",@"SHT_NOTE"
	.sectionflags	@"SHF_NOTE_NV_TKINFO"
	.tkinfo
        /*0018*/ 	.word	0x00000002
        /*0030*/ 	.string	""
        /*0030*/ 	.string	"ptxas"
        /*0030*/ 	.string	"Cuda compilation tools, release 13.0, V13.0.88"
        /*0030*/ 	.string	"Build cuda_13.0.r13.0/compiler.36424714_0"
        /*0030*/ 	.string	"-arch sm_100 -m 64 "



//--------------------- .note.nv.cuinfo           --------------------------
	.section	.note.nv.cuinfo,"",@"SHT_NOTE"
	.sectionflags	@"SHF_NOTE_NV_CUINFO"
        /*0018*/ 	.short	0x0002
        /*001a*/ 	.short	0x0064
        /*001c*/ 	.short	0x0082
	.zero		2


//--------------------- .nv.info                  --------------------------
	.section	.nv.info,"",@"SHT_CUDA_INFO"
	.align	4


	//----- nvinfo : EIATTR_REGCOUNT
	.align		4
        /*0000*/ 	.byte	0x04, 0x2f
        /*0002*/ 	.short	(.L_1 - .L_0)
	.align		4
.L_0:
        /*0004*/ 	.word	index@(default_function_kernel)
        /*0008*/ 	.word	0x0000000b


	//----- nvinfo : EIATTR_FRAME_SIZE
	.align		4
.L_1:
        /*000c*/ 	.byte	0x04, 0x11
        /*000e*/ 	.short	(.L_3 - .L_2)
	.align		4
.L_2:
        /*0010*/ 	.word	index@(default_function_kernel)
        /*0014*/ 	.word	0x00000000


	//----- nvinfo : EIATTR_MIN_STACK_SIZE
	.align		4
.L_3:
        /*0018*/ 	.byte	0x04, 0x12
        /*001a*/ 	.short	(.L_5 - .L_4)
	.align		4
.L_4:
        /*001c*/ 	.word	index@(default_function_kernel)
        /*0020*/ 	.word	0x00000000
.L_5:


//--------------------- .nv.compat                --------------------------
	.section	.nv.compat,"",@"SHT_CUDA_COMPAT_INFO"
	.align	4
        /*0000*/ 	.byte	0x02, 0x09, 0x00, 0x00, 0x02, 0x02, 0x01, 0x00, 0x02, 0x05, 0x05, 0x00, 0x03, 0x07, 0x01, 0x01
        /*0010*/ 	.byte	0x02, 0x03, 0x00, 0x00, 0x02, 0x06, 0x01, 0x00, 0x04, 0x0b, 0x08, 0x00, 0x09, 0x00, 0x00, 0x00
        /*0020*/ 	.byte	0x00, 0x00, 0x00, 0x00


//--------------------- .nv.info.default_function_kernel --------------------------
	.section	.nv.info.default_function_kernel,"",@"SHT_CUDA_INFO"
	.sectionflags	@""
	.align	4


	//----- nvinfo : EIATTR_CUDA_API_VERSION
	.align		4
        /*0000*/ 	.byte	0x04, 0x37
        /*0002*/ 	.short	(.L_7 - .L_6)
.L_6:
        /*0004*/ 	.word	0x00000082


	//----- nvinfo : EIATTR_KPARAM_INFO
	.align		4
.L_7:
        /*0008*/ 	.byte	0x04, 0x17
        /*000a*/ 	.short	(.L_9 - .L_8)
.L_8:
        /*000c*/ 	.word	0x00000000
        /*0010*/ 	.short	0x0001
        /*0012*/ 	.short	0x0008
        /*0014*/ 	.byte	0x00, 0xf5, 0x21, 0x00


	//----- nvinfo : EIATTR_KPARAM_INFO
	.align		4
.L_9:
        /*0018*/ 	.byte	0x04, 0x17
        /*001a*/ 	.short	(.L_11 - .L_10)
.L_10:
        /*001c*/ 	.word	0x00000000
        /*0020*/ 	.short	0x0000
        /*0022*/ 	.short	0x0000
        /*0024*/ 	.byte	0x00, 0xf5, 0x21, 0x00


	//----- nvinfo : EIATTR_SPARSE_MMA_MASK
	.align		4
.L_11:
        /*0028*/ 	.byte	0x03, 0x50
        /*002a*/ 	.short	0x0000


	//----- nvinfo : EIATTR_MAXREG_COUNT
	.align		4
        /*002c*/ 	.byte	0x03, 0x1b
        /*002e*/ 	.short	0x00ff


	//----- nvinfo : EIATTR_MERCURY_ISA_VERSION
	.align		4
        /*0030*/ 	.byte	0x03, 0x5f
        /*0032*/ 	.short	0x0101


	//----- nvinfo : EIATTR_VRC_CTA_INIT_COUNT
	.align		4
        /*0034*/ 	.byte	0x02, 0x4a
	.zero		1
	.zero		1


	//----- nvinfo : EIATTR_EXIT_INSTR_OFFSETS
	.align		4
        /*0038*/ 	.byte	0x04, 0x1c
        /*003a*/ 	.short	(.L_13 - .L_12)


	//   ....[0]....
.L_12:
        /*003c*/ 	.word	0x00000250


	//----- nvinfo : EIATTR_MAX_THREADS
	.align		4
.L_13:
        /*0040*/ 	.byte	0x04, 0x05
        /*0042*/ 	.short	(.L_15 - .L_14)
.L_14:
        /*0044*/ 	.word	0x00000018
        /*0048*/ 	.word	0x00000001
        /*004c*/ 	.word	0x00000001


	//----- nvinfo : EIATTR_CBANK_PARAM_SIZE
	.align		4
.L_15:
        /*0050*/ 	.byte	0x03, 0x19
        /*0052*/ 	.short	0x0010


	//----- nvinfo : EIATTR_PARAM_CBANK
	.align		4
        /*0054*/ 	.byte	0x04, 0x0a
        /*0056*/ 	.short	(.L_17 - .L_16)
	.align		4
.L_16:
        /*0058*/ 	.word	index@(.nv.constant0.default_function_kernel)
        /*005c*/ 	.short	0x0380
        /*005e*/ 	.short	0x0010


	//----- nvinfo : EIATTR_SW_WAR
	.align		4
.L_17:
        /*0060*/ 	.byte	0x04, 0x36
        /*0062*/ 	.short	(.L_19 - .L_18)
.L_18:
        /*0064*/ 	.word	0x00000008
.L_19:


//--------------------- .nv.callgraph             --------------------------
	.section	.nv.callgraph,"",@"SHT_CUDA_CALLGRAPH"
	.align	4
	.sectionentsize	8
	.align		4
        /*0000*/ 	.word	0x00000000
	.align		4
        /*0004*/ 	.word	0xffffffff
	.align		4
        /*0008*/ 	.word	0x00000000
	.align		4
        /*000c*/ 	.word	0xfffffffe
	.align		4
        /*0010*/ 	.word	0x00000000
	.align		4
        /*0014*/ 	.word	0xfffffffd
	.align		4
        /*0018*/ 	.word	0x00000000
	.align		4
        /*001c*/ 	.word	0xfffffffc


//--------------------- .text.default_function_kernel --------------------------
	.section	.text.default_function_kernel,"ax",@progbits
	.align	128
        .global         default_function_kernel
        .type           default_function_kernel,@function
        .size           default_function_kernel,(.L_x_1 - default_function_kernel)
        .other          default_function_kernel,@"STO_CUDA_ENTRY STV_DEFAULT"
default_function_kernel:
.text.default_function_kernel:
[----:B------:R-:W-:Y:S01]  /*0000*/  LDC R1, c[0x0][0x37c] ;  /* 0x0000df00ff017b82 */ /* 0x000fe20000000800 */
[----:B------:R-:W0:Y:S01]  /*0010*/  S2R R6, SR_TID.X ;  /* 0x0000000000067919 */ /* 0x000e220000002100 */
[----:B------:R-:W1:Y:S01]  /*0020*/  LDCU.64 UR4, c[0x0][0x358] ;  /* 0x00006b00ff0477ac */ /* 0x000e620008000a00 */
[----:B------:R-:W2:Y:S01]  /*0030*/  S2R R7, SR_CTAID.X ;  /* 0x0000000000077919 */ /* 0x000ea20000002500 */
[----:B0-----:R-:W-:-:S05]  /*0040*/  SHF.R.U32.HI R0, RZ, 0x2, R6 ;  /* 0x00000002ff007819 */ /* 0x001fca0000011606 */
[C---:B--2---:R-:W-:Y:S01]  /*0050*/  IMAD R3, R7.reuse, 0x6, R0 ;  /* 0x0000000607037824 */ /* 0x044fe200078e0200 */
[----:B------:R-:W-:Y:S02]  /*0060*/  SHF.R.U32.HI R0, RZ, 0x3, R6 ;  /* 0x00000003ff007819 */ /* 0x000fe40000011606 */
[----:B------:R-:W-:Y:S01]  /*0070*/  LEA R6, R7, R6, 0x2 ;  /* 0x0000000607067211 */ /* 0x000fe200078e10ff */
[----:B------:R-:W-:-:S04]  /*0080*/  IMAD.HI.U32 R2, R3, -0x33333333, RZ ;  /* 0xcccccccd03027827 */ /* 0x000fc800078e00ff */
[----:B------:R-:W-:Y:S01]  /*0090*/  IMAD R0, R7, 0x3, R0 ;  /* 0x0000000307007824 */ /* 0x000fe200078e0200 */
[----:B------:R-:W-:Y:S01]  /*00a0*/  SHF.R.U32.HI R4, RZ, 0x3, R2 ;  /* 0x00000003ff047819 */ /* 0x000fe20000011602 */
[----:B------:R-:W-:-:S04]  /*00b0*/  IMAD.HI.U32 R5, R6, 0x66666667, RZ ;  /* 0x6666666706057827 */ /* 0x000fc800078e00ff */
[----:B------:R-:W-:Y:S01]  /*00c0*/  IMAD.HI.U32 R2, R0, -0x33333333, RZ ;  /* 0xcccccccd00027827 */ /* 0x000fe200078e00ff */
[----:B------:R-:W-:-:S03]  /*00d0*/  SHF.R.U32.HI R5, RZ, 0x3, R5 ;  /* 0x00000003ff057819 */ /* 0x000fc60000011605 */
[----:B------:R-:W-:Y:S01]  /*00e0*/  IMAD R4, R4, -0xa, R3 ;  /* 0xfffffff604047824 */ /* 0x000fe200078e0203 */
[----:B------:R-:W-:Y:S01]  /*00f0*/  SHF.R.U32.HI R3, RZ, 0x4, R2 ;  /* 0x00000004ff037819 */ /* 0x000fe20000011602 */
[----:B------:R-:W-:-:S03]  /*0100*/  IMAD R8, R5, -0x14, R6 ;  /* 0xffffffec05087824 */ /* 0x000fc600078e0206 */
[----:B------:R-:W-:Y:S01]  /*0110*/  ISETP.GT.U32.AND P1, PT, R4, 0x4, PT ;  /* 0x000000040400780c */ /* 0x000fe20003f24070 */
[C---:B------:R-:W-:Y:S02]  /*0120*/  IMAD R4, R3.reuse, -0x14, R0 ;  /* 0xffffffec03047824 */ /* 0x040fe400078e0200 */
[----:B------:R-:W-:Y:S01]  /*0130*/  IMAD R8, R3, 0x28, R8 ;  /* 0x0000002803087824 */ /* 0x000fe200078e0208 */
[----:B------:R-:W-:Y:S02]  /*0140*/  SHF.R.U32.HI R3, RZ, 0x3, R2 ;  /* 0x00000003ff037819 */ /* 0x000fe40000011602 */
[----:B------:R-:W-:Y:S02]  /*0150*/  ISETP.GT.U32.AND P0, PT, R4, 0x9, PT ;  /* 0x000000090400780c */ /* 0x000fe40003f04070 */
[C---:B------:R-:W-:Y:S01]  /*0160*/  IADD3 R4, PT, PT, R8.reuse, 0x8e8, RZ ;  /* 0x000008e808047810 */ /* 0x040fe20007ffe0ff */
[----:B------:R-:W-:Y:S02]  /*0170*/  IMAD R0, R3, -0xa, R0 ;  /* 0xfffffff603007824 */ /* 0x000fe400078e0200 */
[----:B------:R-:W0:Y:S02]  /*0180*/  LDC.64 R2, c[0x0][0x388] ;  /* 0x0000e200ff027b82 */ /* 0x000e240000000a00 */
[----:B------:R-:W-:-:S02]  /*0190*/  @!P1 IADD3 R4, PT, PT, R8, RZ, RZ ;  /* 0x000000ff08049210 */ /* 0x000fc40007ffe0ff */
[----:B------:R-:W-:Y:S02]  /*01a0*/  ISETP.GT.U32.AND P1, PT, R0, 0x4, PT ;  /* 0x000000040000780c */ /* 0x000fe40003f24070 */
[C---:B------:R-:W-:Y:S02]  /*01b0*/  IADD3 R0, PT, PT, R4.reuse, 0x11d0, RZ ;  /* 0x000011d004007810 */ /* 0x040fe40007ffe0ff */
[----:B------:R-:W-:-:S04]  /*01c0*/  @!P0 IADD3 R0, PT, PT, R4, RZ, RZ ;  /* 0x000000ff04008210 */ /* 0x000fc80007ffe0ff */
[----:B------:R-:W-:-:S05]  /*01d0*/  IADD3 R5, PT, PT, R0, 0x14, RZ ;  /* 0x0000001400057810 */ /* 0x000fca0007ffe0ff */
[----:B------:R-:W-:-:S05]  /*01e0*/  @!P1 IADD3 R5, PT, PT, R0, RZ, RZ ;  /* 0x000000ff00059210 */ /* 0x000fca0007ffe0ff */
[----:B0-----:R-:W-:Y:S02]  /*01f0*/  IMAD.WIDE.U32 R2, R5, 0x4, R2 ;  /* 0x0000000405027825 */ /* 0x001fe400078e0002 */
[----:B------:R-:W0:Y:S04]  /*0200*/  LDC.64 R4, c[0x0][0x380] ;  /* 0x0000e000ff047b82 */ /* 0x000e280000000a00 */
[----:B-1----:R-:W2:Y:S01]  /*0210*/  LDG.E.CONSTANT R3, desc[UR4][R2.64] ;  /* 0x0000000402037981 */ /* 0x002ea2000c1e9900 */
[----:B------:R-:W-:-:S04]  /*0220*/  IMAD R7, R7, 0x14, R6 ;  /* 0x0000001407077824 */ /* 0x000fc800078e0206 */
[----:B0-----:R-:W-:-:S05]  /*0230*/  IMAD.WIDE.U32 R4, R7, 0x4, R4 ;  /* 0x0000000407047825 */ /* 0x001fca00078e0004 */
[----:B--2---:R-:W-:Y:S01]  /*0240*/  STG.E desc[UR4][R4.64], R3 ;  /* 0x0000000304007986 */ /* 0x004fe2000c101904 */
[----:B------:R-:W-:Y:S05]  /*0250*/  EXIT ;  /* 0x000000000000794d */ /* 0x000fea0003800000 */
.L_x_0:
[----:B------:R-:W-:-:S00]  /*0260*/  BRA `(.L_x_0) ;  /* 0xfffffffc00fc7947 */ /* 0x000fc0000383ffff */
[----:B------:R-:W-:-:S00]  /*0270*/  NOP ;  /* 0x0000000000007918 */ /* 0x000fc00000000000 */
        /* <DEDUP_REMOVED lines=8> */
.L_x_1:


//--------------------- .nv.shared.reserved.0     --------------------------
	.section	.nv.shared.reserved.0,"aw",@nobits
	.weak		__nv_reservedSMEM_offset_0_alias
	.size		__nv_reservedSMEM_offset_0_alias, 0, 64
	.other		__nv_reservedSMEM_offset_0_alias,@"STO_CUDA_RESERVED_SHARED STV_DEFAULT"
__nv_reservedSMEM_offset_0_alias:
	.zero		0
	.zero		64


//--------------------- .nv.constant0.default_function_kernel --------------------------
	.section	.nv.constant0.default_function_kernel,"a",@progbits
	.sectionflags	@""
	.align	4
.nv.constant0.default_function_kernel:
	.zero		912


//--------------------- SYMBOLS --------------------------

	.type		.nv.reservedSmem.offset0,@object
	.size		.nv.reservedSmem.offset0,0x4
